//
// Generated by NVIDIA NVVM Compiler
//
// Compiler Build ID: CL-36424714
// Cuda compilation tools, release 13.0, V13.0.88
// Based on NVVM 20.0.0
//

.version 9.0
.target sm_100
.address_size 64

	// .globl	_Z14matrixMultiplyPiS_S_iii

.visible .entry _Z14matrixMultiplyPiS_S_iii(
	.param .u64 .ptr .align 1 _Z14matrixMultiplyPiS_S_iii_param_0,
	.param .u64 .ptr .align 1 _Z14matrixMultiplyPiS_S_iii_param_1,
	.param .u64 .ptr .align 1 _Z14matrixMultiplyPiS_S_iii_param_2,
	.param .u32 _Z14matrixMultiplyPiS_S_iii_param_3,
	.param .u32 _Z14matrixMultiplyPiS_S_iii_param_4,
	.param .u32 _Z14matrixMultiplyPiS_S_iii_param_5
)
{
	.reg .pred 	%p<13>;
	.reg .b32 	%r<107>;
	.reg .b64 	%rd<53>;

	ld.param.u64 	%rd7, [_Z14matrixMultiplyPiS_S_iii_param_0];
	ld.param.u64 	%rd8, [_Z14matrixMultiplyPiS_S_iii_param_1];
	ld.param.u64 	%rd6, [_Z14matrixMultiplyPiS_S_iii_param_2];
	ld.param.u32 	%r32, [_Z14matrixMultiplyPiS_S_iii_param_3];
	ld.param.u32 	%r30, [_Z14matrixMultiplyPiS_S_iii_param_4];
	ld.param.u32 	%r31, [_Z14matrixMultiplyPiS_S_iii_param_5];
	cvta.to.global.u64 	%rd1, %rd8;
	cvta.to.global.u64 	%rd2, %rd7;
	mov.u32 	%r33, %ctaid.y;
	mov.u32 	%r34, %ntid.y;
	mov.u32 	%r35, %tid.y;
	mad.lo.s32 	%r1, %r33, %r34, %r35;
	mov.u32 	%r36, %ctaid.x;
	mov.u32 	%r37, %ntid.x;
	mov.u32 	%r38, %tid.x;
	mad.lo.s32 	%r2, %r36, %r37, %r38;
	setp.ge.s32 	%p1, %r1, %r32;
	setp.ge.s32 	%p2, %r2, %r30;
	or.pred  	%p3, %p1, %p2;
	@%p3 bra 	$L__BB0_14;
	setp.lt.s32 	%p4, %r30, 1;
	mov.b32 	%r106, 0;
	@%p4 bra 	$L__BB0_13;
	mul.lo.s32 	%r3, %r30, %r1;
	and.b32  	%r4, %r30, 7;
	setp.lt.u32 	%p5, %r30, 8;
	mov.b32 	%r101, 0;
	mov.u32 	%r106, %r101;
	@%p5 bra 	$L__BB0_5;
	and.b32  	%r101, %r30, 2147483640;
	neg.s32 	%r95, %r101;
	shl.b32 	%r7, %r31, 3;
	mul.wide.u32 	%rd9, %r3, 4;
	add.s64 	%rd10, %rd9, %rd2;
	add.s64 	%rd52, %rd10, 16;
	mov.b32 	%r106, 0;
	mul.wide.s32 	%rd13, %r31, 4;
	mov.u32 	%r94, %r2;
$L__BB0_4:
	.pragma "nounroll";
	ld.global.u32 	%r43, [%rd52+-16];
	mul.wide.s32 	%rd11, %r94, 4;
	add.s64 	%rd12, %rd1, %rd11;
	ld.global.u32 	%r44, [%rd12];
	mad.lo.s32 	%r45, %r44, %r43, %r106;
	ld.global.u32 	%r46, [%rd52+-12];
	add.s64 	%rd14, %rd12, %rd13;
	ld.global.u32 	%r47, [%rd14];
	mad.lo.s32 	%r48, %r47, %r46, %r45;
	ld.global.u32 	%r49, [%rd52+-8];
	add.s64 	%rd15, %rd14, %rd13;
	ld.global.u32 	%r50, [%rd15];
	mad.lo.s32 	%r51, %r50, %r49, %r48;
	ld.global.u32 	%r52, [%rd52+-4];
	add.s64 	%rd16, %rd15, %rd13;
	ld.global.u32 	%r53, [%rd16];
	mad.lo.s32 	%r54, %r53, %r52, %r51;
	ld.global.u32 	%r55, [%rd52];
	add.s64 	%rd17, %rd16, %rd13;
	ld.global.u32 	%r56, [%rd17];
	mad.lo.s32 	%r57, %r56, %r55, %r54;
	ld.global.u32 	%r58, [%rd52+4];
	add.s64 	%rd18, %rd17, %rd13;
	ld.global.u32 	%r59, [%rd18];
	mad.lo.s32 	%r60, %r59, %r58, %r57;
	ld.global.u32 	%r61, [%rd52+8];
	add.s64 	%rd19, %rd18, %rd13;
	ld.global.u32 	%r62, [%rd19];
	mad.lo.s32 	%r63, %r62, %r61, %r60;
	ld.global.u32 	%r64, [%rd52+12];
	add.s64 	%rd20, %rd19, %rd13;
	ld.global.u32 	%r65, [%rd20];
	mad.lo.s32 	%r106, %r65, %r64, %r63;
	add.s32 	%r95, %r95, 8;
	add.s32 	%r94, %r94, %r7;
	add.s64 	%rd52, %rd52, 32;
	setp.ne.s32 	%p6, %r95, 0;
	@%p6 bra 	$L__BB0_4;
$L__BB0_5:
	setp.eq.s32 	%p7, %r4, 0;
	@%p7 bra 	$L__BB0_13;
	and.b32  	%r17, %r30, 3;
	setp.lt.u32 	%p8, %r4, 4;
	@%p8 bra 	$L__BB0_8;
	add.s32 	%r67, %r101, %r3;
	mul.wide.u32 	%rd21, %r67, 4;
	add.s64 	%rd22, %rd2, %rd21;
	ld.global.u32 	%r68, [%rd22];
	mad.lo.s32 	%r69, %r101, %r31, %r2;
	mul.wide.s32 	%rd23, %r69, 4;
	add.s64 	%rd24, %rd1, %rd23;
	ld.global.u32 	%r70, [%rd24];
	mad.lo.s32 	%r71, %r70, %r68, %r106;
	cvt.u64.u32 	%rd25, %r3;
	cvt.u64.u32 	%rd26, %r101;
	add.s64 	%rd27, %rd26, %rd25;
	shl.b64 	%rd28, %rd27, 2;
	add.s64 	%rd29, %rd2, %rd28;
	ld.global.u32 	%r72, [%rd29+4];
	mul.wide.s32 	%rd30, %r31, 4;
	add.s64 	%rd31, %rd24, %rd30;
	ld.global.u32 	%r73, [%rd31];
	mad.lo.s32 	%r74, %r73, %r72, %r71;
	ld.global.u32 	%r75, [%rd29+8];
	add.s64 	%rd32, %rd31, %rd30;
	ld.global.u32 	%r76, [%rd32];
	mad.lo.s32 	%r77, %r76, %r75, %r74;
	ld.global.u32 	%r78, [%rd29+12];
	add.s64 	%rd33, %rd32, %rd30;
	ld.global.u32 	%r79, [%rd33];
	mad.lo.s32 	%r106, %r79, %r78, %r77;
	add.s32 	%r101, %r101, 4;
$L__BB0_8:
	setp.eq.s32 	%p9, %r17, 0;
	@%p9 bra 	$L__BB0_13;
	setp.eq.s32 	%p10, %r17, 1;
	@%p10 bra 	$L__BB0_11;
	add.s32 	%r81, %r101, %r3;
	mul.wide.u32 	%rd34, %r81, 4;
	add.s64 	%rd35, %rd2, %rd34;
	ld.global.u32 	%r82, [%rd35];
	mad.lo.s32 	%r83, %r101, %r31, %r2;
	mul.wide.s32 	%rd36, %r83, 4;
	add.s64 	%rd37, %rd1, %rd36;
	ld.global.u32 	%r84, [%rd37];
	mad.lo.s32 	%r85, %r84, %r82, %r106;
	cvt.u64.u32 	%rd38, %r3;
	cvt.u64.u32 	%rd39, %r101;
	add.s64 	%rd40, %rd39, %rd38;
	shl.b64 	%rd41, %rd40, 2;
	add.s64 	%rd42, %rd2, %rd41;
	ld.global.u32 	%r86, [%rd42+4];
	mul.wide.s32 	%rd43, %r31, 4;
	add.s64 	%rd44, %rd37, %rd43;
	ld.global.u32 	%r87, [%rd44];
	mad.lo.s32 	%r106, %r87, %r86, %r85;
	add.s32 	%r101, %r101, 2;
$L__BB0_11:
	and.b32  	%r88, %r30, 1;
	setp.eq.b32 	%p11, %r88, 1;
	not.pred 	%p12, %p11;
	@%p12 bra 	$L__BB0_13;
	add.s32 	%r89, %r101, %r3;
	mul.wide.u32 	%rd45, %r89, 4;
	add.s64 	%rd46, %rd2, %rd45;
	ld.global.u32 	%r90, [%rd46];
	mad.lo.s32 	%r91, %r101, %r31, %r2;
	mul.wide.s32 	%rd47, %r91, 4;
	add.s64 	%rd48, %rd1, %rd47;
	ld.global.u32 	%r92, [%rd48];
	mad.lo.s32 	%r106, %r92, %r90, %r106;
$L__BB0_13:
	mad.lo.s32 	%r93, %r31, %r1, %r2;
	cvta.to.global.u64 	%rd49, %rd6;
	mul.wide.s32 	%rd50, %r93, 4;
	add.s64 	%rd51, %rd49, %rd50;
	st.global.u32 	[%rd51], %r106;
$L__BB0_14:
	ret;

}


// ===== COMPILED SASS (sm_100) =====

	.target	sm_100

	.elftype	@"ET_EXEC"


//--------------------- .note.nv.tkinfo           --------------------------
	.section	.note.nv.tkinfo,"",@"SHT_NOTE"
	.sectionflags	@"SHF_NOTE_NV_TKINFO"
	.tkinfo
        /*0018*/ 	.word	0x00000002
        /*0030*/ 	.string	""
        /*0030*/ 	.string	"ptxas"
        /*0030*/ 	.string	"Cuda compilation tools, release 13.0, V13.0.88"
        /*0030*/ 	.string	"Build cuda_13.0.r13.0/compiler.36424714_0"
        /*0030*/ 	.string	"-arch sm_100 -m 64 "



//--------------------- .note.nv.cuinfo           --------------------------
	.section	.note.nv.cuinfo,"",@"SHT_NOTE"
	.sectionflags	@"SHF_NOTE_NV_CUINFO"
        /*0018*/ 	.short	0x0002
        /*001a*/ 	.short	0x0064
        /*001c*/ 	.short	0x0082
	.zero		2


//--------------------- .nv.info                  --------------------------
	.section	.nv.info,"",@"SHT_CUDA_INFO"
	.align	4


	//----- nvinfo : EIATTR_REGCOUNT
	.align		4
        /*0000*/ 	.byte	0x04, 0x2f
        /*0002*/ 	.short	(.L_1 - .L_0)
	.align		4
.L_0:
        /*0004*/ 	.word	index@(_Z14matrixMultiplyPiS_S_iii)
        /*0008*/ 	.word	0x00000020


	//----- nvinfo : EIATTR_FRAME_SIZE
	.align		4
.L_1:
        /*000c*/ 	.byte	0x04, 0x11
        /*000e*/ 	.short	(.L_3 - .L_2)
	.align		4
.L_2:
        /*0010*/ 	.word	index@(_Z14matrixMultiplyPiS_S_iii)
        /*0014*/ 	.word	0x00000000


	//----- nvinfo : EIATTR_MIN_STACK_SIZE
	.align		4
.L_3:
        /*0018*/ 	.byte	0x04, 0x12
        /*001a*/ 	.short	(.L_5 - .L_4)
	.align		4
.L_4:
        /*001c*/ 	.word	index@(_Z14matrixMultiplyPiS_S_iii)
        /*0020*/ 	.word	0x00000000
.L_5:


//--------------------- .nv.compat                --------------------------
	.section	.nv.compat,"",@"SHT_CUDA_COMPAT_INFO"
	.align	4
        /*0000*/ 	.byte	0x02, 0x09, 0x00, 0x00, 0x02, 0x02, 0x01, 0x00, 0x02, 0x05, 0x05, 0x00, 0x03, 0x07, 0x01, 0x01
        /*0010*/ 	.byte	0x02, 0x03, 0x00, 0x00, 0x02, 0x06, 0x01, 0x00, 0x04, 0x0b, 0x08, 0x00, 0x09, 0x00, 0x00, 0x00
        /*0020*/ 	.byte	0x00, 0x00, 0x00, 0x00


//--------------------- .nv.info._Z14matrixMultiplyPiS_S_iii --------------------------
	.section	.nv.info._Z14matrixMultiplyPiS_S_iii,"",@"SHT_CUDA_INFO"
	.sectionflags	@""
	.align	4


	//----- nvinfo : EIATTR_CUDA_API_VERSION
	.align		4
        /*0000*/ 	.byte	0x04, 0x37
        /*0002*/ 	.short	(.L_7 - .L_6)
.L_6:
        /*0004*/ 	.word	0x00000082


	//----- nvinfo : EIATTR_KPARAM_INFO
	.align		4
.L_7:
        /*0008*/ 	.byte	0x04, 0x17
        /*000a*/ 	.short	(.L_9 - .L_8)
.L_8:
        /*000c*/ 	.word	0x00000000
        /*0010*/ 	.short	0x0005
        /*0012*/ 	.short	0x0020
        /*0014*/ 	.byte	0x00, 0xf0, 0x11, 0x00


	//----- nvinfo : EIATTR_KPARAM_INFO
	.align		4
.L_9:
        /*0018*/ 	.byte	0x04, 0x17
        /*001a*/ 	.short	(.L_11 - .L_10)
.L_10:
        /*001c*/ 	.word	0x00000000
        /*0020*/ 	.short	0x0004
        /*0022*/ 	.short	0x001c
        /*0024*/ 	.byte	0x00, 0xf0, 0x11, 0x00


	//----- nvinfo : EIATTR_KPARAM_INFO
	.align		4
.L_11:
        /*0028*/ 	.byte	0x04, 0x17
        /*002a*/ 	.short	(.L_13 - .L_12)
.L_12:
        /*002c*/ 	.word	0x00000000
        /*0030*/ 	.short	0x0003
        /*0032*/ 	.short	0x0018
        /*0034*/ 	.byte	0x00, 0xf0, 0x11, 0x00


	//----- nvinfo : EIATTR_KPARAM_INFO
	.align		4
.L_13:
        /*0038*/ 	.byte	0x04, 0x17
        /*003a*/ 	.short	(.L_15 - .L_14)
.L_14:
        /*003c*/ 	.word	0x00000000
        /*0040*/ 	.short	0x0002
        /*0042*/ 	.short	0x0010
        /*0044*/ 	.byte	0x00, 0xf5, 0x21, 0x00


	//----- nvinfo : EIATTR_KPARAM_INFO
	.align		4
.L_15:
        /*0048*/ 	.byte	0x04, 0x17
        /*004a*/ 	.short	(.L_17 - .L_16)
.L_16:
        /*004c*/ 	.word	0x00000000
        /*0050*/ 	.short	0x0001
        /*0052*/ 	.short	0x0008
        /*0054*/ 	.byte	0x00, 0xf5, 0x21, 0x00


	//----- nvinfo : EIATTR_KPARAM_INFO
	.align		4
.L_17:
        /*0058*/ 	.byte	0x04, 0x17
        /*005a*/ 	.short	(.L_19 - .L_18)
.L_18:
        /*005c*/ 	.word	0x00000000
        /*0060*/ 	.short	0x0000
        /*0062*/ 	.short	0x0000
        /*0064*/ 	.byte	0x00, 0xf5, 0x21, 0x00


	//----- nvinfo : EIATTR_SPARSE_MMA_MASK
	.align		4
.L_19:
        /*0068*/ 	.byte	0x03, 0x50
        /*006a*/ 	.short	0x0000


	//----- nvinfo : EIATTR_MAXREG_COUNT
	.align		4
        /*006c*/ 	.byte	0x03, 0x1b
        /*006e*/ 	.short	0x00ff


	//----- nvinfo : EIATTR_MERCURY_ISA_VERSION
	.align		4
        /*0070*/ 	.byte	0x03, 0x5f
        /*0072*/ 	.short	0x0101


	//----- nvinfo : EIATTR_VRC_CTA_INIT_COUNT
	.align		4
        /*0074*/ 	.byte	0x02, 0x4a
	.zero		1
	.zero		1


	//----- nvinfo : EIATTR_EXIT_INSTR_OFFSETS
	.align		4
        /*0078*/ 	.byte	0x04, 0x1c
        /*007a*/ 	.short	(.L_21 - .L_20)


	//   ....[0]....
.L_20:
        /*007c*/ 	.word	0x000000c0


	//   ....[1]....
        /*0080*/ 	.word	0x00000920


	//----- nvinfo : EIATTR_CBANK_PARAM_SIZE
	.align		4
.L_21:
        /*0084*/ 	.byte	0x03, 0x19
        /*0086*/ 	.short	0x0024


	//----- nvinfo : EIATTR_PARAM_CBANK
	.align		4
        /*0088*/ 	.byte	0x04, 0x0a
        /*008a*/ 	.short	(.L_23 - .L_22)
	.align		4
.L_22:
        /*008c*/ 	.word	index@(.nv.constant0._Z14matrixMultiplyPiS_S_iii)
        /*0090*/ 	.short	0x0380
        /*0092*/ 	.short	0x0024


	//----- nvinfo : EIATTR_SW_WAR
	.align		4
.L_23:
        /*0094*/ 	.byte	0x04, 0x36
        /*0096*/ 	.short	(.L_25 - .L_24)
.L_24:
        /*0098*/ 	.word	0x00000008
.L_25:


//--------------------- .nv.callgraph             --------------------------
	.section	.nv.callgraph,"",@"SHT_CUDA_CALLGRAPH"
	.align	4
	.sectionentsize	8
	.align		4
        /*0000*/ 	.word	0x00000000
	.align		4
        /*0004*/ 	.word	0xffffffff
	.align		4
        /*0008*/ 	.word	0x00000000
	.align		4
        /*000c*/ 	.word	0xfffffffe
	.align		4
        /*0010*/ 	.word	0x00000000
	.align		4
        /*0014*/ 	.word	0xfffffffd
	.align		4
        /*0018*/ 	.word	0x00000000
	.align		4
        /*001c*/ 	.word	0xfffffffc


//--------------------- .text._Z14matrixMultiplyPiS_S_iii --------------------------
	.section	.text._Z14matrixMultiplyPiS_S_iii,"ax",@progbits
	.align	128
        .global         _Z14matrixMultiplyPiS_S_iii
        .type           _Z14matrixMultiplyPiS_S_iii,@function
        .size           _Z14matrixMultiplyPiS_S_iii,(.L_x_5 - _Z14matrixMultiplyPiS_S_iii)
        .other          _Z14matrixMultiplyPiS_S_iii,@"STO_CUDA_ENTRY STV_DEFAULT"
_Z14matrixMultiplyPiS_S_iii:
.text._Z14matrixMultiplyPiS_S_iii:
[----:B------:R-:W-:Y:S01]  /*0000*/  LDC R1, c[0x0][0x37c] ;  /* 0x0000df00ff017b82 */ /* 0x000fe20000000800 */
[----:B------:R-:W0:Y:S07]  /*0010*/  S2R R7, SR_TID.X ;  /* 0x0000000000077919 */ /* 0x000e2e0000002100 */
[----:B------:R-:W1:Y:S01]  /*0020*/  LDC R0, c[0x0][0x364] ;  /* 0x0000d900ff007b82 */ /* 0x000e620000000800 */
[----:B------:R-:W1:Y:S07]  /*0030*/  S2R R5, SR_TID.Y ;  /* 0x0000000000057919 */ /* 0x000e6e0000002200 */
[----:B------:R-:W0:Y:S08]  /*0040*/  S2UR UR5, SR_CTAID.X ;  /* 0x00000000000579c3 */ /* 0x000e300000002500 */
[----:B------:R-:W0:Y:S08]  /*0050*/  LDC R16, c[0x0][0x360] ;  /* 0x0000d800ff107b82 */ /* 0x000e300000000800 */
[----:B------:R-:W1:Y:S08]  /*0060*/  S2UR UR4, SR_CTAID.Y ;  /* 0x00000000000479c3 */ /* 0x000e700000002600 */
[----:B------:R-:W2:Y:S01]  /*0070*/  LDC.64 R2, c[0x0][0x398] ;  /* 0x0000e600ff027b82 */ /* 0x000ea20000000a00 */
[----:B0-----:R-:W-:-:S02]  /*0080*/  IMAD R16, R16, UR5, R7 ;  /* 0x0000000510107c24 */ /* 0x001fc4000f8e0207 */
[----:B-1----:R-:W-:-:S03]  /*0090*/  IMAD R0, R0, UR4, R5 ;  /* 0x0000000400007c24 */ /* 0x002fc6000f8e0205 */
[----:B--2---:R-:W-:-:S04]  /*00a0*/  ISETP.GE.AND P0, PT, R16, R3, PT ;  /* 0x000000031000720c */ /* 0x004fc80003f06270 */
[----:B------:R-:W-:-:S13]  /*00b0*/  ISETP.GE.OR P0, PT, R0, R2, P0 ;  /* 0x000000020000720c */ /* 0x000fda0000706670 */
[----:B------:R-:W-:Y:S05]  /*00c0*/  @P0 EXIT ;  /* 0x000000000000094d */ /* 0x000fea0003800000 */
[----:B------:R-:W-:Y:S01]  /*00d0*/  ISETP.GE.AND P0, PT, R3, 0x1, PT ;  /* 0x000000010300780c */ /* 0x000fe20003f06270 */
[----:B------:R-:W0:Y:S01]  /*00e0*/  LDCU.64 UR4, c[0x0][0x358] ;  /* 0x00006b00ff0477ac */ /* 0x000e220008000a00 */
[----:B------:R-:W-:-:S11]  /*00f0*/  HFMA2 R26, -RZ, RZ, 0, 0 ;  /* 0x00000000ff1a7431 */ /* 0x000fd600000001ff */
[----:B------:R-:W-:Y:S05]  /*0100*/  @!P0 BRA `(.L_x_0) ;  /* 0x0000000400f08947 */ /* 0x000fea0003800000 */
[C---:B------:R-:W-:Y:S01]  /*0110*/  ISETP.GE.U32.AND P1, PT, R3.reuse, 0x8, PT ;  /* 0x000000080300780c */ /* 0x040fe20003f26070 */
[----:B------:R-:W-:Y:S01]  /*0120*/  IMAD R17, R0, R3, RZ ;  /* 0x0000000300117224 */ /* 0x000fe200078e02ff */
[----:B------:R-:W-:Y:S02]  /*0130*/  LOP3.LUT R24, R3, 0x7, RZ, 0xc0, !PT ;  /* 0x0000000703187812 */ /* 0x000fe400078ec0ff */
[----:B------:R-:W-:Y:S02]  /*0140*/  MOV R20, RZ ;  /* 0x000000ff00147202 */ /* 0x000fe40000000f00 */
[----:B------:R-:W-:Y:S02]  /*0150*/  ISETP.NE.AND P0, PT, R24, RZ, PT ;  /* 0x000000ff1800720c */ /* 0x000fe40003f05270 */
[----:B------:R-:W-:-:S05]  /*0160*/  MOV R26, RZ ;  /* 0x000000ff001a7202 */ /* 0x000fca0000000f00 */
[----:B------:R-:W-:Y:S06]  /*0170*/  @!P1 BRA `(.L_x_1) ;  /* 0x0000000000c89947 */ /* 0x000fec0003800000 */
[----:B------:R-:W1:Y:S01]  /*0180*/  LDC.64 R4, c[0x0][0x380] ;  /* 0x0000e000ff047b82 */ /* 0x000e620000000a00 */
[----:B------:R-:W-:Y:S02]  /*0190*/  LOP3.LUT R20, R3, 0x7ffffff8, RZ, 0xc0, !PT ;  /* 0x7ffffff803147812 */ /* 0x000fe400078ec0ff */
[----:B------:R-:W-:Y:S02]  /*01a0*/  MOV R26, RZ ;  /* 0x000000ff001a7202 */ /* 0x000fe40000000f00 */
[----:B------:R-:W-:Y:S02]  /*01b0*/  MOV R21, R16 ;  /* 0x0000001000157202 */ /* 0x000fe40000000f00 */
[----:B------:R-:W-:Y:S01]  /*01c0*/  IADD3 R2, PT, PT, -R20, RZ, RZ ;  /* 0x000000ff14027210 */ /* 0x000fe20007ffe1ff */
[----:B-1----:R-:W-:-:S03]  /*01d0*/  IMAD.WIDE.U32 R4, R17, 0x4, R4 ;  /* 0x0000000411047825 */ /* 0x002fc600078e0004 */
[----:B------:R-:W-:-:S04]  /*01e0*/  IADD3 R7, P1, PT, R4, 0x10, RZ ;  /* 0x0000001004077810 */ /* 0x000fc80007f3e0ff */
[----:B------:R-:W-:-:S09]  /*01f0*/  IADD3.X R8, PT, PT, RZ, R5, RZ, P1, !PT ;  /* 0x00000005ff087210 */ /* 0x000fd20000ffe4ff */
.L_x_2:
[----:B------:R-:W1:Y:S01]  /*0200*/  LDC.64 R28, c[0x0][0x388] ;  /* 0x0000e200ff1c7b82 */ /* 0x000e620000000a00 */
[----:B------:R-:W-:Y:S02]  /*0210*/  MOV R4, R7 ;  /* 0x0000000700047202 */ /* 0x000fe40000000f00 */
[----:B------:R-:W-:-:S05]  /*0220*/  MOV R5, R8 ;  /* 0x0000000800057202 */ /* 0x000fca0000000f00 */
[----:B0-----:R-:W2:Y:S01]  /*0230*/  LDG.E R15, desc[UR4][R4.64+-0x10] ;  /* 0xfffff004040f7981 */ /* 0x001ea2000c1e1900 */
[----:B------:R-:W0:Y:S03]  /*0240*/  LDC R23, c[0x0][0x3a0] ;  /* 0x0000e800ff177b82 */ /* 0x000e260000000800 */
[----:B------:R-:W3:Y:S04]  /*0250*/  LDG.E R22, desc[UR4][R4.64+-0xc] ;  /* 0xfffff40404167981 */ /* 0x000ee8000c1e1900 */
[----:B------:R-:W4:Y:S01]  /*0260*/  LDG.E R27, desc[UR4][R4.64+-0x8] ;  /* 0xfffff804041b7981 */ /* 0x000f22000c1e1900 */
[----:B-1----:R-:W-:-:S05]  /*0270*/  IMAD.WIDE R28, R21, 0x4, R28 ;  /* 0x00000004151c7825 */ /* 0x002fca00078e021c */
[----:B------:R-:W2:Y:S01]  /*0280*/  LDG.E R14, desc[UR4][R28.64] ;  /* 0x000000041c0e7981 */ /* 0x000ea2000c1e1900 */
[----:B0-----:R-:W-:-:S05]  /*0290*/  IMAD.WIDE R18, R23, 0x4, R28 ;  /* 0x0000000417127825 */ /* 0x001fca00078e021c */
[----:B------:R0:W3:Y:S01]  /*02a0*/  LDG.E R25, desc[UR4][R18.64] ;  /* 0x0000000412197981 */ /* 0x0000e2000c1e1900 */
[----:B------:R-:W-:-:S03]  /*02b0*/  IMAD.WIDE R12, R23, 0x4, R18 ;  /* 0x00000004170c7825 */ /* 0x000fc600078e0212 */
[----:B------:R-:W5:Y:S01]  /*02c0*/  LDG.E R28, desc[UR4][R4.64+-0x4] ;  /* 0xfffffc04041c7981 */ /* 0x000f62000c1e1900 */
[----:B------:R-:W-:-:S03]  /*02d0*/  IMAD.WIDE R10, R23, 0x4, R12 ;  /* 0x00000004170a7825 */ /* 0x000fc600078e020c */
[----:B------:R-:W4:Y:S01]  /*02e0*/  LDG.E R12, desc[UR4][R12.64] ;  /* 0x000000040c0c7981 */ /* 0x000f22000c1e1900 */
[----:B------:R-:W-:-:S03]  /*02f0*/  IMAD.WIDE R6, R23, 0x4, R10 ;  /* 0x0000000417067825 */ /* 0x000fc600078e020a */
[----:B------:R-:W5:Y:S01]  /*0300*/  LDG.E R11, desc[UR4][R10.64] ;  /* 0x000000040a0b7981 */ /* 0x000f62000c1e1900 */
[----:B------:R-:W-:-:S03]  /*0310*/  IMAD.WIDE R8, R23, 0x4, R6 ;  /* 0x0000000417087825 */ /* 0x000fc600078e0206 */
[----:B------:R-:W5:Y:S04]  /*0320*/  LDG.E R13, desc[UR4][R4.64+0x4] ;  /* 0x00000404040d7981 */ /* 0x000f68000c1e1900 */
[----:B------:R-:W5:Y:S04]  /*0330*/  LDG.E R6, desc[UR4][R6.64] ;  /* 0x0000000406067981 */ /* 0x000f68000c1e1900 */
[----:B------:R-:W5:Y:S04]  /*0340*/  LDG.E R10, desc[UR4][R4.64+0xc] ;  /* 0x00000c04040a7981 */ /* 0x000f68000c1e1900 */
[----:B------:R-:W5:Y:S01]  /*0350*/  LDG.E R7, desc[UR4][R4.64] ;  /* 0x0000000404077981 */ /* 0x000f62000c1e1900 */
[----:B--2---:R-:W-:-:S02]  /*0360*/  IMAD R26, R15, R14, R26 ;  /* 0x0000000e0f1a7224 */ /* 0x004fc400078e021a */
[C---:B------:R-:W-:Y:S02]  /*0370*/  IMAD.WIDE R14, R23.reuse, 0x4, R8 ;  /* 0x00000004170e7825 */ /* 0x040fe400078e0208 */
[----:B------:R-:W2:Y:S02]  /*0380*/  LDG.E R8, desc[UR4][R8.64] ;  /* 0x0000000408087981 */ /* 0x000ea4000c1e1900 */
[----:B0-----:R-:W-:Y:S02]  /*0390*/  IMAD.WIDE R18, R23, 0x4, R14 ;  /* 0x0000000417127825 */ /* 0x001fe400078e020e */
[----:B------:R-:W2:Y:S04]  /*03a0*/  LDG.E R29, desc[UR4][R14.64] ;  /* 0x000000040e1d7981 */ /* 0x000ea8000c1e1900 */
[----:B------:R-:W2:Y:S04]  /*03b0*/  LDG.E R19, desc[UR4][R18.64] ;  /* 0x0000000412137981 */ /* 0x000ea8000c1e1900 */
[----:B------:R-:W2:Y:S01]  /*03c0*/  LDG.E R14, desc[UR4][R4.64+0x8] ;  /* 0x00000804040e7981 */ /* 0x000ea2000c1e1900 */
[----:B---3--:R-:W-:Y:S01]  /*03d0*/  IMAD R22, R22, R25, R26 ;  /* 0x0000001916167224 */ /* 0x008fe200078e021a */
[----:B------:R-:W-:-:S03]  /*03e0*/  IADD3 R2, PT, PT, R2, 0x8, RZ ;  /* 0x0000000802027810 */ /* 0x000fc60007ffe0ff */
[----:B----4-:R-:W-:Y:S01]  /*03f0*/  IMAD R12, R27, R12, R22 ;  /* 0x0000000c1b0c7224 */ /* 0x010fe200078e0216 */
[----:B------:R-:W-:-:S03]  /*0400*/  ISETP.NE.AND P1, PT, R2, RZ, PT ;  /* 0x000000ff0200720c */ /* 0x000fc60003f25270 */
[----:B-----5:R-:W-:Y:S01]  /*0410*/  IMAD R11, R28, R11, R12 ;  /* 0x0000000b1c0b7224 */ /* 0x020fe200078e020c */
[----:B------:R-:W-:-:S03]  /*0420*/  LEA R21, R23, R21, 0x3 ;  /* 0x0000001517157211 */ /* 0x000fc600078e18ff */
[----:B------:R-:W-:Y:S01]  /*0430*/  IMAD R6, R7, R6, R11 ;  /* 0x0000000607067224 */ /* 0x000fe200078e020b */
[----:B------:R-:W-:-:S03]  /*0440*/  IADD3 R7, P2, PT, R4, 0x20, RZ ;  /* 0x0000002004077810 */ /* 0x000fc60007f5e0ff */
[----:B--2---:R-:W-:Y:S01]  /*0450*/  IMAD R6, R13, R8, R6 ;  /* 0x000000080d067224 */ /* 0x004fe200078e0206 */
[----:B------:R-:W-:-:S03]  /*0460*/  IADD3.X R8, PT, PT, RZ, R5, RZ, P2, !PT ;  /* 0x00000005ff087210 */ /* 0x000fc600017fe4ff */
[----:B------:R-:W-:-:S04]  /*0470*/  IMAD R6, R14, R29, R6 ;  /* 0x0000001d0e067224 */ /* 0x000fc800078e0206 */
[----:B------:R-:W-:Y:S01]  /*0480*/  IMAD R26, R10, R19, R6 ;  /* 0x000000130a1a7224 */ /* 0x000fe200078e0206 */
[----:B------:R-:W-:Y:S06]  /*0490*/  @P1 BRA `(.L_x_2) ;  /* 0xfffffffc00581947 */ /* 0x000fec000383ffff */
.L_x_1:
[----:B------:R-:W-:Y:S05]  /*04a0*/  @!P0 BRA `(.L_x_0) ;  /* 0x0000000400088947 */ /* 0x000fea0003800000 */
[----:B------:R-:W-:Y:S02]  /*04b0*/  ISETP.GE.U32.AND P1, PT, R24, 0x4, PT ;  /* 0x000000041800780c */ /* 0x000fe40003f26070 */
[----:B------:R-:W-:-:S04]  /*04c0*/  LOP3.LUT R2, R3, 0x3, RZ, 0xc0, !PT ;  /* 0x0000000303027812 */ /* 0x000fc800078ec0ff */
[----:B------:R-:W-:-:S07]  /*04d0*/  ISETP.NE.AND P0, PT, R2, RZ, PT ;  /* 0x000000ff0200720c */ /* 0x000fce0003f05270 */
[----:B------:R-:W-:Y:S06]  /*04e0*/  @!P1 BRA `(.L_x_3) ;  /* 0x0000000000709947 */ /* 0x000fec0003800000 */
[----:B------:R-:W1:Y:S01]  /*04f0*/  LDC R13, c[0x0][0x3a0] ;  /* 0x0000e800ff0d7b82 */ /* 0x000e620000000800 */
[----:B------:R-:W2:Y:S01]  /*0500*/  LDCU.64 UR6, c[0x0][0x380] ;  /* 0x00007000ff0677ac */ /* 0x000ea20008000a00 */
[CC--:B------:R-:W-:Y:S02]  /*0510*/  IADD3 R5, PT, PT, R17.reuse, R20.reuse, RZ ;  /* 0x0000001411057210 */ /* 0x0c0fe40007ffe0ff */
[----:B------:R-:W-:-:S04]  /*0520*/  IADD3 R10, P1, PT, R17, R20, RZ ;  /* 0x00000014110a7210 */ /* 0x000fc80007f3e0ff */
[----:B------:R-:W3:Y:S08]  /*0530*/  LDC.64 R6, c[0x0][0x388] ;  /* 0x0000e200ff067b82 */ /* 0x000ef00000000a00 */
[----:B------:R-:W4:Y:S01]  /*0540*/  LDC.64 R14, c[0x0][0x380] ;  /* 0x0000e000ff0e7b82 */ /* 0x000f220000000a00 */
[----:B-1----:R-:W-:-:S04]  /*0550*/  IMAD R9, R20, R13, R16 ;  /* 0x0000000d14097224 */ /* 0x002fc800078e0210 */
[----:B---3--:R-:W-:-:S04]  /*0560*/  IMAD.WIDE R6, R9, 0x4, R6 ;  /* 0x0000000409067825 */ /* 0x008fc800078e0206 */
[----:B------:R-:W-:Y:S02]  /*0570*/  IMAD.WIDE R8, R13, 0x4, R6 ;  /* 0x000000040d087825 */ /* 0x000fe400078e0206 */
[----:B0-----:R-:W3:Y:S02]  /*0580*/  LDG.E R6, desc[UR4][R6.64] ;  /* 0x0000000406067981 */ /* 0x001ee4000c1e1900 */
[----:B----4-:R-:W-:Y:S01]  /*0590*/  IMAD.WIDE.U32 R14, R5, 0x4, R14 ;  /* 0x00000004050e7825 */ /* 0x010fe200078e000e */
[----:B------:R-:W-:Y:S02]  /*05a0*/  IADD3.X R5, PT, PT, RZ, RZ, RZ, P1, !PT ;  /* 0x000000ffff057210 */ /* 0x000fe40000ffe4ff */
[----:B--2---:R-:W-:-:S03]  /*05b0*/  LEA R4, P1, R10, UR6, 0x2 ;  /* 0x000000060a047c11 */ /* 0x004fc6000f8210ff */
[----:B------:R-:W3:Y:S01]  /*05c0*/  LDG.E R15, desc[UR4][R14.64] ;  /* 0x000000040e0f7981 */ /* 0x000ee2000c1e1900 */
[----:B------:R-:W-:Y:S01]  /*05d0*/  LEA.HI.X R5, R10, UR7, R5, 0x2, P1 ;  /* 0x000000070a057c11 */ /* 0x000fe200088f1405 */
[C---:B------:R-:W-:Y:S02]  /*05e0*/  IMAD.WIDE R10, R13.reuse, 0x4, R8 ;  /* 0x000000040d0a7825 */ /* 0x040fe400078e0208 */
[----:B------:R-:W2:Y:S04]  /*05f0*/  LDG.E R8, desc[UR4][R8.64] ;  /* 0x0000000408087981 */ /* 0x000ea8000c1e1900 */
[----:B------:R-:W2:Y:S01]  /*0600*/  LDG.E R19, desc[UR4][R4.64+0x4] ;  /* 0x0000040404137981 */ /* 0x000ea2000c1e1900 */
[----:B------:R-:W-:-:S03]  /*0610*/  IMAD.WIDE R12, R13, 0x4, R10 ;  /* 0x000000040d0c7825 */ /* 0x000fc600078e020a */
[----:B------:R-:W4:Y:S04]  /*0620*/  LDG.E R21, desc[UR4][R10.64] ;  /* 0x000000040a157981 */ /* 0x000f28000c1e1900 */
[----:B------:R-:W4:Y:S04]  /*0630*/  LDG.E R18, desc[UR4][R4.64+0x8] ;  /* 0x0000080404127981 */ /* 0x000f28000c1e1900 */
[----:B------:R-:W5:Y:S04]  /*0640*/  LDG.E R23, desc[UR4][R4.64+0xc] ;  /* 0x00000c0404177981 */ /* 0x000f68000c1e1900 */
[----:B------:R-:W5:Y:S01]  /*0650*/  LDG.E R12, desc[UR4][R12.64] ;  /* 0x000000040c0c7981 */ /* 0x000f62000c1e1900 */
[----:B------:R-:W-:Y:S01]  /*0660*/  IADD3 R20, PT, PT, R20, 0x4, RZ ;  /* 0x0000000414147810 */ /* 0x000fe20007ffe0ff */
[----:B---3--:R-:W-:-:S04]  /*0670*/  IMAD R26, R15, R6, R26 ;  /* 0x000000060f1a7224 */ /* 0x008fc800078e021a */
[----:B--2---:R-:W-:-:S04]  /*0680*/  IMAD R19, R19, R8, R26 ;  /* 0x0000000813137224 */ /* 0x004fc800078e021a */
[----:B----4-:R-:W-:-:S04]  /*0690*/  IMAD R18, R18, R21, R19 ;  /* 0x0000001512127224 */ /* 0x010fc800078e0213 */
[----:B-----5:R-:W-:-:S07]  /*06a0*/  IMAD R26, R23, R12, R18 ;  /* 0x0000000c171a7224 */ /* 0x020fce00078e0212 */
.L_x_3:
[----:B------:R-:W-:Y:S05]  /*06b0*/  @!P0 BRA `(.L_x_0) ;  /* 0x0000000000848947 */ /* 0x000fea0003800000 */
[----:B------:R-:W-:Y:S01]  /*06c0*/  ISETP.NE.AND P1, PT, R2, 0x1, PT ;  /* 0x000000010200780c */ /* 0x000fe20003f25270 */
[----:B------:R-:W1:Y:S01]  /*06d0*/  LDC.64 R8, c[0x0][0x388] ;  /* 0x0000e200ff087b82 */ /* 0x000e620000000a00 */
[----:B------:R-:W-:-:S04]  /*06e0*/  LOP3.LUT R3, R3, 0x1, RZ, 0xc0, !PT ;  /* 0x0000000103037812 */ /* 0x000fc800078ec0ff */
[----:B------:R-:W-:-:S03]  /*06f0*/  ISETP.NE.U32.AND P0, PT, R3, 0x1, PT ;  /* 0x000000010300780c */ /* 0x000fc60003f05070 */
[----:B------:R-:W2:Y:S04]  /*0700*/  LDC.64 R10, c[0x0][0x380] ;  /* 0x0000e000ff0a7b82 */ /* 0x000ea80000000a00 */
[CC--:B------:R-:W-:Y:S02]  /*0710*/  @P1 IADD3 R12, P2, PT, R17.reuse, R20.reuse, RZ ;  /* 0x00000014110c1210 */ /* 0x0c0fe40007f5e0ff */
[----:B------:R-:W-:Y:S02]  /*0720*/  @P1 IADD3 R19, PT, PT, R17, R20, RZ ;  /* 0x0000001411131210 */ /* 0x000fe40007ffe0ff */
[----:B------:R-:W3:Y:S01]  /*0730*/  @P1 LDC R15, c[0x0][0x3a0] ;  /* 0x0000e800ff0f1b82 */ /* 0x000ee20000000800 */
[----:B------:R-:W-:-:S07]  /*0740*/  @P1 IADD3.X R14, PT, PT, RZ, RZ, RZ, P2, !PT ;  /* 0x000000ffff0e1210 */ /* 0x000fce00017fe4ff */
[----:B------:R-:W4:Y:S08]  /*0750*/  @P1 LDC.64 R6, c[0x0][0x380] ;  /* 0x0000e000ff061b82 */ /* 0x000f300000000a00 */
[----:B------:R-:W5:Y:S01]  /*0760*/  @!P0 LDC R13, c[0x0][0x3a0] ;  /* 0x0000e800ff0d8b82 */ /* 0x000f620000000800 */
[----:B--2---:R-:W-:-:S06]  /*0770*/  @P1 IMAD.WIDE.U32 R10, R19, 0x4, R10 ;  /* 0x00000004130a1825 */ /* 0x004fcc00078e000a */
[----:B0-----:R-:W2:Y:S01]  /*0780*/  @P1 LDG.E R11, desc[UR4][R10.64] ;  /* 0x000000040a0b1981 */ /* 0x001ea2000c1e1900 */
[----:B------:R-:W0:Y:S01]  /*0790*/  LDC.64 R2, c[0x0][0x380] ;  /* 0x0000e000ff027b82 */ /* 0x000e220000000a00 */
[C---:B---3--:R-:W-:Y:S01]  /*07a0*/  @P1 IMAD R21, R20.reuse, R15, R16 ;  /* 0x0000000f14151224 */ /* 0x048fe200078e0210 */
[----:B------:R-:W-:-:S03]  /*07b0*/  @P1 IADD3 R20, PT, PT, R20, 0x2, RZ ;  /* 0x0000000214141810 */ /* 0x000fc60007ffe0ff */
[----:B-1----:R-:W-:-:S03]  /*07c0*/  @P1 IMAD.WIDE R8, R21, 0x4, R8 ;  /* 0x0000000415081825 */ /* 0x002fc600078e0208 */
[----:B------:R-:W1:Y:S01]  /*07d0*/  LDC.64 R4, c[0x0][0x388] ;  /* 0x0000e200ff047b82 */ /* 0x000e620000000a00 */
[C---:B----4-:R-:W-:Y:S02]  /*07e0*/  @P1 LEA R6, P2, R12.reuse, R6, 0x2 ;  /* 0x000000060c061211 */ /* 0x050fe400078410ff */
[----:B------:R-:W-:Y:S02]  /*07f0*/  @!P0 IADD3 R17, PT, PT, R17, R20, RZ ;  /* 0x0000001411118210 */ /* 0x000fe40007ffe0ff */
[----:B------:R-:W-:Y:S01]  /*0800*/  @P1 LEA.HI.X R7, R12, R7, R14, 0x2, P2 ;  /* 0x000000070c071211 */ /* 0x000fe200010f140e */
[----:B------:R-:W-:Y:S01]  /*0810*/  @P1 IMAD.WIDE R14, R15, 0x4, R8 ;  /* 0x000000040f0e1825 */ /* 0x000fe200078e0208 */
[----:B------:R-:W2:Y:S03]  /*0820*/  @P1 LDG.E R12, desc[UR4][R8.64] ;  /* 0x00000004080c1981 */ /* 0x000ea6000c1e1900 */
[----:B-----5:R-:W-:Y:S01]  /*0830*/  @!P0 IMAD R13, R20, R13, R16 ;  /* 0x0000000d140d8224 */ /* 0x020fe200078e0210 */
[----:B------:R-:W3:Y:S04]  /*0840*/  @P1 LDG.E R6, desc[UR4][R6.64+0x4] ;  /* 0x0000040406061981 */ /* 0x000ee8000c1e1900 */
[----:B------:R-:W3:Y:S01]  /*0850*/  @P1 LDG.E R14, desc[UR4][R14.64] ;  /* 0x000000040e0e1981 */ /* 0x000ee2000c1e1900 */
[----:B0-----:R-:W-:-:S06]  /*0860*/  @!P0 IMAD.WIDE.U32 R2, R17, 0x4, R2 ;  /* 0x0000000411028825 */ /* 0x001fcc00078e0002 */
[----:B------:R-:W4:Y:S01]  /*0870*/  @!P0 LDG.E R3, desc[UR4][R2.64] ;  /* 0x0000000402038981 */ /* 0x000f22000c1e1900 */
[----:B-1----:R-:W-:-:S06]  /*0880*/  @!P0 IMAD.WIDE R4, R13, 0x4, R4 ;  /* 0x000000040d048825 */ /* 0x002fcc00078e0204 */
[----:B------:R-:W4:Y:S01]  /*0890*/  @!P0 LDG.E R4, desc[UR4][R4.64] ;  /* 0x0000000404048981 */ /* 0x000f22000c1e1900 */
[----:B--2---:R-:W-:-:S04]  /*08a0*/  @P1 IMAD R11, R11, R12, R26 ;  /* 0x0000000c0b0b1224 */ /* 0x004fc800078e021a */
[----:B---3--:R-:W-:-:S04]  /*08b0*/  @P1 IMAD R26, R6, R14, R11 ;  /* 0x0000000e061a1224 */ /* 0x008fc800078e020b */
[----:B----4-:R-:W-:-:S07]  /*08c0*/  @!P0 IMAD R26, R3, R4, R26 ;  /* 0x00000004031a8224 */ /* 0x010fce00078e021a */
.L_x_0:
[----:B------:R-:W1:Y:S01]  /*08d0*/  LDC.64 R2, c[0x0][0x390] ;  /* 0x0000e400ff027b82 */ /* 0x000e620000000a00 */
[----:B------:R-:W2:Y:S02]  /*08e0*/  LDCU UR6, c[0x0][0x3a0] ;  /* 0x00007400ff0677ac */ /* 0x000ea40008000800 */
[----:B--2---:R-:W-:-:S04]  /*08f0*/  IMAD R5, R0, UR6, R16 ;  /* 0x0000000600057c24 */ /* 0x004fc8000f8e0210 */
[----:B-1----:R-:W-:-:S05]  /*0900*/  IMAD.WIDE R2, R5, 0x4, R2 ;  /* 0x0000000405027825 */ /* 0x002fca00078e0202 */
[----:B0-----:R-:W-:Y:S01]  /*0910*/  STG.E desc[UR4][R2.64], R26 ;  /* 0x0000001a02007986 */ /* 0x001fe2000c101904 */
[----:B------:R-:W-:Y:S05]  /*0920*/  EXIT ;  /* 0x000000000000794d */ /* 0x000fea0003800000 */
.L_x_4:
[----:B------:R-:W-:-:S00]  /*0930*/  BRA `(.L_x_4) ;  /* 0xfffffffc00fc7947 */ /* 0x000fc0000383ffff */
[----:B------:R-:W-:-:S00]  /*0940*/  NOP ;  /* 0x0000000000007918 */ /* 0x000fc00000000000 */
        /* <DEDUP_REMOVED lines=11> */
.L_x_5:


//--------------------- .nv.shared.reserved.0     --------------------------
	.section	.nv.shared.reserved.0,"aw",@nobits
	.weak		__nv_reservedSMEM_offset_0_alias
	.size		__nv_reservedSMEM_offset_0_alias, 0, 64
	.other		__nv_reservedSMEM_offset_0_alias,@"STO_CUDA_RESERVED_SHARED STV_DEFAULT"
__nv_reservedSMEM_offset_0_alias:
	.zero		0
	.zero		64


//--------------------- .nv.constant0._Z14matrixMultiplyPiS_S_iii --------------------------
	.section	.nv.constant0._Z14matrixMultiplyPiS_S_iii,"a",@progbits
	.sectionflags	@""
	.align	4
.nv.constant0._Z14matrixMultiplyPiS_S_iii:
	.zero		932


//--------------------- SYMBOLS --------------------------

	.type		.nv.reservedSmem.offset0,@object
	.size		.nv.reservedSmem.offset0,0x4
